//
// Generated by NVIDIA NVVM Compiler
//
// Compiler Build ID: CL-36424714
// Cuda compilation tools, release 13.0, V13.0.88
// Based on NVVM 20.0.0
//

.version 9.0
.target sm_100
.address_size 64

	// .globl	_Z9vectorAddPKfS0_Pfi
.extern .func  (.param .b32 func_retval0) vprintf
(
	.param .b64 vprintf_param_0,
	.param .b64 vprintf_param_1
)
;
.global .align 1 .b8 $str[11] = {104, 101, 108, 108, 111, 111, 111, 111, 10, 10};

.visible .entry _Z9vectorAddPKfS0_Pfi(
	.param .u64 .ptr .align 1 _Z9vectorAddPKfS0_Pfi_param_0,
	.param .u64 .ptr .align 1 _Z9vectorAddPKfS0_Pfi_param_1,
	.param .u64 .ptr .align 1 _Z9vectorAddPKfS0_Pfi_param_2,
	.param .u32 _Z9vectorAddPKfS0_Pfi_param_3
)
{
	.reg .pred 	%p<2>;
	.reg .b32 	%r<6>;
	.reg .b32 	%f<4>;
	.reg .b64 	%rd<11>;

	ld.param.u64 	%rd1, [_Z9vectorAddPKfS0_Pfi_param_0];
	ld.param.u64 	%rd2, [_Z9vectorAddPKfS0_Pfi_param_1];
	ld.param.u64 	%rd3, [_Z9vectorAddPKfS0_Pfi_param_2];
	ld.param.u32 	%r2, [_Z9vectorAddPKfS0_Pfi_param_3];
	mov.u32 	%r3, %ntid.x;
	mov.u32 	%r4, %ctaid.x;
	mov.u32 	%r5, %tid.x;
	mad.lo.s32 	%r1, %r3, %r4, %r5;
	setp.ge.s32 	%p1, %r1, %r2;
	@%p1 bra 	$L__BB0_2;
	cvta.to.global.u64 	%rd4, %rd1;
	cvta.to.global.u64 	%rd5, %rd2;
	cvta.to.global.u64 	%rd6, %rd3;
	mul.wide.s32 	%rd7, %r1, 4;
	add.s64 	%rd8, %rd4, %rd7;
	ld.global.f32 	%f1, [%rd8];
	add.s64 	%rd9, %rd5, %rd7;
	ld.global.f32 	%f2, [%rd9];
	add.f32 	%f3, %f1, %f2;
	add.s64 	%rd10, %rd6, %rd7;
	st.global.f32 	[%rd10], %f3;
$L__BB0_2:
	ret;

}
	// .globl	_Z6printav
.visible .entry _Z6printav()
{
	.reg .b32 	%r<3>;
	.reg .b64 	%rd<3>;

	mov.u64 	%rd1, $str;
	cvta.global.u64 	%rd2, %rd1;
	{ // callseq 0, 0
	.param .b64 param0;
	st.param.b64 	[param0], %rd2;
	.param .b64 param1;
	st.param.b64 	[param1], 0;
	.param .b32 retval0;
	call.uni (retval0), 
	vprintf, 
	(
	param0, 
	param1
	);
	ld.param.b32 	%r1, [retval0];
	} // callseq 0
	ret;

}


// ===== COMPILED SASS (sm_100) =====

	.target	sm_100

	.elftype	@"ET_EXEC"


//--------------------- .note.nv.tkinfo           --------------------------
	.section	.note.nv.tkinfo,"",@"SHT_NOTE"
	.sectionflags	@"SHF_NOTE_NV_TKINFO"
	.tkinfo
        /*0018*/ 	.word	0x00000002
        /*0030*/ 	.string	""
        /*0030*/ 	.string	"ptxas"
        /*0030*/ 	.string	"Cuda compilation tools, release 13.0, V13.0.88"
        /*0030*/ 	.string	"Build cuda_13.0.r13.0/compiler.36424714_0"
        /*0030*/ 	.string	"-arch sm_100 -m 64 "



//--------------------- .note.nv.cuinfo           --------------------------
	.section	.note.nv.cuinfo,"",@"SHT_NOTE"
	.sectionflags	@"SHF_NOTE_NV_CUINFO"
        /*0018*/ 	.short	0x0002
        /*001a*/ 	.short	0x0064
        /*001c*/ 	.short	0x0082
	.zero		2


//--------------------- .nv.info                  --------------------------
	.section	.nv.info,"",@"SHT_CUDA_INFO"
	.align	4


	//----- nvinfo : EIATTR_REGCOUNT
	.align		4
        /*0000*/ 	.byte	0x04, 0x2f
        /*0002*/ 	.short	(.L_2 - .L_1)
	.align		4
.L_1:
        /*0004*/ 	.word	index@(_Z9vectorAddPKfS0_Pfi)
        /*0008*/ 	.word	0x0000000c


	//----- nvinfo : EIATTR_FRAME_SIZE
	.align		4
.L_2:
        /*000c*/ 	.byte	0x04, 0x11
        /*000e*/ 	.short	(.L_4 - .L_3)
	.align		4
.L_3:
        /*0010*/ 	.word	index@(_Z9vectorAddPKfS0_Pfi)
        /*0014*/ 	.word	0x00000000


	//----- nvinfo : EIATTR_REGCOUNT
	.align		4
.L_4:
        /*0018*/ 	.byte	0x04, 0x2f
        /*001a*/ 	.short	(.L_6 - .L_5)
	.align		4
.L_5:
        /*001c*/ 	.word	index@(_Z6printav)
        /*0020*/ 	.word	0x00000018


	//----- nvinfo : EIATTR_FRAME_SIZE
	.align		4
.L_6:
        /*0024*/ 	.byte	0x04, 0x11
        /*0026*/ 	.short	(.L_8 - .L_7)
	.align		4
.L_7:
        /*0028*/ 	.word	index@(_Z6printav)
        /*002c*/ 	.word	0x00000000


	//----- nvinfo : EIATTR_MIN_STACK_SIZE
	.align		4
.L_8:
        /*0030*/ 	.byte	0x04, 0x12
        /*0032*/ 	.short	(.L_10 - .L_9)
	.align		4
.L_9:
        /*0034*/ 	.word	index@(_Z6printav)
        /*0038*/ 	.word	0x00000000


	//----- nvinfo : EIATTR_MIN_STACK_SIZE
	.align		4
.L_10:
        /*003c*/ 	.byte	0x04, 0x12
        /*003e*/ 	.short	(.L_12 - .L_11)
	.align		4
.L_11:
        /*0040*/ 	.word	index@(_Z9vectorAddPKfS0_Pfi)
        /*0044*/ 	.word	0x00000000
.L_12:


//--------------------- .nv.compat                --------------------------
	.section	.nv.compat,"",@"SHT_CUDA_COMPAT_INFO"
	.align	4
        /*0000*/ 	.byte	0x02, 0x09, 0x00, 0x00, 0x02, 0x02, 0x01, 0x00, 0x02, 0x05, 0x05, 0x00, 0x03, 0x07, 0x01, 0x01
        /*0010*/ 	.byte	0x02, 0x03, 0x00, 0x00, 0x02, 0x06, 0x01, 0x00, 0x04, 0x0b, 0x08, 0x00, 0x09, 0x00, 0x00, 0x00
        /*0020*/ 	.byte	0x00, 0x00, 0x00, 0x00


//--------------------- .nv.info._Z6printav       --------------------------
	.section	.nv.info._Z6printav,"",@"SHT_CUDA_INFO"
	.sectionflags	@""
	.align	4


	//----- nvinfo : EIATTR_CUDA_API_VERSION
	.align		4
        /*0000*/ 	.byte	0x04, 0x37
        /*0002*/ 	.short	(.L_14 - .L_13)
.L_13:
        /*0004*/ 	.word	0x00000082


	//----- nvinfo : EIATTR_SPARSE_MMA_MASK
	.align		4
.L_14:
        /*0008*/ 	.byte	0x03, 0x50
        /*000a*/ 	.short	0x0000


	//----- nvinfo : EIATTR_MAXREG_COUNT
	.align		4
        /*000c*/ 	.byte	0x03, 0x1b
        /*000e*/ 	.short	0x00ff


	//----- nvinfo : EIATTR_EXTERNS
	.align		4
        /*0010*/ 	.byte	0x04, 0x0f
        /*0012*/ 	.short	(.L_16 - .L_15)


	//   ....[0]....
	.align		4
.L_15:
        /*0014*/ 	.word	index@(vprintf)


	//----- nvinfo : EIATTR_MERCURY_ISA_VERSION
	.align		4
.L_16:
        /*0018*/ 	.byte	0x03, 0x5f
        /*001a*/ 	.short	0x0101


	//----- nvinfo : EIATTR_VRC_CTA_INIT_COUNT
	.align		4
        /*001c*/ 	.byte	0x02, 0x4a
	.zero		1
	.zero		1


	//----- nvinfo : EIATTR_SYSCALL_OFFSETS
	.align		4
        /*0020*/ 	.byte	0x04, 0x46
        /*0022*/ 	.short	(.L_18 - .L_17)


	//   ....[0]....
.L_17:
        /*0024*/ 	.word	0x00000080


	//----- nvinfo : EIATTR_EXIT_INSTR_OFFSETS
	.align		4
.L_18:
        /*0028*/ 	.byte	0x04, 0x1c
        /*002a*/ 	.short	(.L_20 - .L_19)


	//   ....[0]....
.L_19:
        /*002c*/ 	.word	0x00000090


	//----- nvinfo : EIATTR_SW_WAR
	.align		4
.L_20:
        /*0030*/ 	.byte	0x04, 0x36
        /*0032*/ 	.short	(.L_22 - .L_21)
.L_21:
        /*0034*/ 	.word	0x00000008
.L_22:


//--------------------- .nv.info._Z9vectorAddPKfS0_Pfi --------------------------
	.section	.nv.info._Z9vectorAddPKfS0_Pfi,"",@"SHT_CUDA_INFO"
	.sectionflags	@""
	.align	4


	//----- nvinfo : EIATTR_CUDA_API_VERSION
	.align		4
        /*0000*/ 	.byte	0x04, 0x37
        /*0002*/ 	.short	(.L_24 - .L_23)
.L_23:
        /*0004*/ 	.word	0x00000082


	//----- nvinfo : EIATTR_KPARAM_INFO
	.align		4
.L_24:
        /*0008*/ 	.byte	0x04, 0x17
        /*000a*/ 	.short	(.L_26 - .L_25)
.L_25:
        /*000c*/ 	.word	0x00000000
        /*0010*/ 	.short	0x0003
        /*0012*/ 	.short	0x0018
        /*0014*/ 	.byte	0x00, 0xf0, 0x11, 0x00


	//----- nvinfo : EIATTR_KPARAM_INFO
	.align		4
.L_26:
        /*0018*/ 	.byte	0x04, 0x17
        /*001a*/ 	.short	(.L_28 - .L_27)
.L_27:
        /*001c*/ 	.word	0x00000000
        /*0020*/ 	.short	0x0002
        /*0022*/ 	.short	0x0010
        /*0024*/ 	.byte	0x00, 0xf5, 0x21, 0x00


	//----- nvinfo : EIATTR_KPARAM_INFO
	.align		4
.L_28:
        /*0028*/ 	.byte	0x04, 0x17
        /*002a*/ 	.short	(.L_30 - .L_29)
.L_29:
        /*002c*/ 	.word	0x00000000
        /*0030*/ 	.short	0x0001
        /*0032*/ 	.short	0x0008
        /*0034*/ 	.byte	0x00, 0xf5, 0x21, 0x00


	//----- nvinfo : EIATTR_KPARAM_INFO
	.align		4
.L_30:
        /*0038*/ 	.byte	0x04, 0x17
        /*003a*/ 	.short	(.L_32 - .L_31)
.L_31:
        /*003c*/ 	.word	0x00000000
        /*0040*/ 	.short	0x0000
        /*0042*/ 	.short	0x0000
        /*0044*/ 	.byte	0x00, 0xf5, 0x21, 0x00


	//----- nvinfo : EIATTR_SPARSE_MMA_MASK
	.align		4
.L_32:
        /*0048*/ 	.byte	0x03, 0x50
        /*004a*/ 	.short	0x0000


	//----- nvinfo : EIATTR_MAXREG_COUNT
	.align		4
        /*004c*/ 	.byte	0x03, 0x1b
        /*004e*/ 	.short	0x00ff


	//----- nvinfo : EIATTR_MERCURY_ISA_VERSION
	.align		4
        /*0050*/ 	.byte	0x03, 0x5f
        /*0052*/ 	.short	0x0101


	//----- nvinfo : EIATTR_VRC_CTA_INIT_COUNT
	.align		4
        /*0054*/ 	.byte	0x02, 0x4a
	.zero		1
	.zero		1


	//----- nvinfo : EIATTR_EXIT_INSTR_OFFSETS
	.align		4
        /*0058*/ 	.byte	0x04, 0x1c
        /*005a*/ 	.short	(.L_34 - .L_33)


	//   ....[0]....
.L_33:
        /*005c*/ 	.word	0x00000070


	//   ....[1]....
        /*0060*/ 	.word	0x00000130


	//----- nvinfo : EIATTR_CBANK_PARAM_SIZE
	.align		4
.L_34:
        /*0064*/ 	.byte	0x03, 0x19
        /*0066*/ 	.short	0x001c


	//----- nvinfo : EIATTR_PARAM_CBANK
	.align		4
        /*0068*/ 	.byte	0x04, 0x0a
        /*006a*/ 	.short	(.L_36 - .L_35)
	.align		4
.L_35:
        /*006c*/ 	.word	index@(.nv.constant0._Z9vectorAddPKfS0_Pfi)
        /*0070*/ 	.short	0x0380
        /*0072*/ 	.short	0x001c


	//----- nvinfo : EIATTR_SW_WAR
	.align		4
.L_36:
        /*0074*/ 	.byte	0x04, 0x36
        /*0076*/ 	.short	(.L_38 - .L_37)
.L_37:
        /*0078*/ 	.word	0x00000008
.L_38:


//--------------------- .nv.callgraph             --------------------------
	.section	.nv.callgraph,"",@"SHT_CUDA_CALLGRAPH"
	.align	4
	.sectionentsize	8
	.align		4
        /*0000*/ 	.word	0x00000000
	.align		4
        /*0004*/ 	.word	0xffffffff
	.align		4
        /*0008*/ 	.word	index@(_Z6printav)
	.align		4
        /*000c*/ 	.word	index@(vprintf)
	.align		4
        /*0010*/ 	.word	0x00000000
	.align		4
        /*0014*/ 	.word	0xfffffffe
	.align		4
        /*0018*/ 	.word	0x00000000
	.align		4
        /*001c*/ 	.word	0xfffffffd
	.align		4
        /*0020*/ 	.word	0x00000000
	.align		4
        /*0024*/ 	.word	0xfffffffc


//--------------------- .nv.constant4             --------------------------
	.section	.nv.constant4,"a",@progbits
	.align	8
	.align		8
.nv.constant4:
        /*0000*/ 	.dword	vprintf
	.align		8
        /*0008*/ 	.dword	$str


//--------------------- .text._Z6printav          --------------------------
	.section	.text._Z6printav,"ax",@progbits
	.align	128
        .global         _Z6printav
        .type           _Z6printav,@function
        .size           _Z6printav,(.L_x_3 - _Z6printav)
        .other          _Z6printav,@"STO_CUDA_ENTRY STV_DEFAULT"
_Z6printav:
.text._Z6printav:
[----:B------:R-:W0:Y:S01]  /*0000*/  LDC R1, c[0x0][0x37c] ;  /* 0x0000df00ff017b82 */ /* 0x000e220000000800 */
[----:B------:R-:W-:Y:S01]  /*0010*/  MOV R0, 0x0 ;  /* 0x0000000000007802 */ /* 0x000fe20000000f00 */
[----:B------:R-:W1:Y:S01]  /*0020*/  LDCU.64 UR4, c[0x4][0x8] ;  /* 0x01000100ff0477ac */ /* 0x000e620008000a00 */
[----:B------:R-:W-:-:S05]  /*0030*/  CS2R R6, SRZ ;  /* 0x0000000000067805 */ /* 0x000fca000001ff00 */
[----:B------:R2:W3:Y:S01]  /*0040*/  LDC.64 R2, c[0x4][R0] ;  /* 0x0100000000027b82 */ /* 0x0004e20000000a00 */
[----:B-1----:R-:W-:Y:S02]  /*0050*/  IMAD.U32 R4, RZ, RZ, UR4 ;  /* 0x00000004ff047e24 */ /* 0x002fe4000f8e00ff */
[----:B--2---:R-:W-:-:S07]  /*0060*/  IMAD.U32 R5, RZ, RZ, UR5 ;  /* 0x00000005ff057e24 */ /* 0x004fce000f8e00ff */
[----:B------:R-:W-:-:S07]  /*0070*/  LEPC R20, `(.L_x_0) ;  /* 0x000000001014794e */ /* 0x000fce0000000000 */
[----:B0--3--:R-:W-:Y:S05]  /*0080*/  CALL.ABS.NOINC R2 ;  /* 0x0000000002007343 */ /* 0x009fea0003c00000 */
.L_x_0:
[----:B------:R-:W-:Y:S05]  /*0090*/  EXIT ;  /* 0x000000000000794d */ /* 0x000fea0003800000 */
.L_x_1:
[----:B------:R-:W-:-:S00]  /*00a0*/  BRA `(.L_x_1) ;  /* 0xfffffffc00fc7947 */ /* 0x000fc0000383ffff */
[----:B------:R-:W-:-:S00]  /*00b0*/  NOP ;  /* 0x0000000000007918 */ /* 0x000fc00000000000 */
        /* <DEDUP_REMOVED lines=12> */
.L_x_3:


//--------------------- .text._Z9vectorAddPKfS0_Pfi --------------------------
	.section	.text._Z9vectorAddPKfS0_Pfi,"ax",@progbits
	.align	128
        .global         _Z9vectorAddPKfS0_Pfi
        .type           _Z9vectorAddPKfS0_Pfi,@function
        .size           _Z9vectorAddPKfS0_Pfi,(.L_x_4 - _Z9vectorAddPKfS0_Pfi)
        .other          _Z9vectorAddPKfS0_Pfi,@"STO_CUDA_ENTRY STV_DEFAULT"
_Z9vectorAddPKfS0_Pfi:
.text._Z9vectorAddPKfS0_Pfi:
[----:B------:R-:W-:Y:S01]  /*0000*/  LDC R1, c[0x0][0x37c] ;  /* 0x0000df00ff017b82 */ /* 0x000fe20000000800 */
[----:B------:R-:W0:Y:S01]  /*0010*/  S2R R9, SR_CTAID.X ;  /* 0x0000000000097919 */ /* 0x000e220000002500 */
[----:B------:R-:W0:Y:S01]  /*0020*/  LDCU UR4, c[0x0][0x360] ;  /* 0x00006c00ff0477ac */ /* 0x000e220008000800 */
[----:B------:R-:W0:Y:S01]  /*0030*/  S2R R0, SR_TID.X ;  /* 0x0000000000007919 */ /* 0x000e220000002100 */
[----:B------:R-:W1:Y:S01]  /*0040*/  LDCU UR5, c[0x0][0x398] ;  /* 0x00007300ff0577ac */ /* 0x000e620008000800 */
[----:B0-----:R-:W-:-:S05]  /*0050*/  IMAD R9, R9, UR4, R0 ;  /* 0x0000000409097c24 */ /* 0x001fca000f8e0200 */
[----:B-1----:R-:W-:-:S13]  /*0060*/  ISETP.GE.AND P0, PT, R9, UR5, PT ;  /* 0x0000000509007c0c */ /* 0x002fda000bf06270 */
[----:B------:R-:W-:Y:S05]  /*0070*/  @P0 EXIT ;  /* 0x000000000000094d */ /* 0x000fea0003800000 */
[----:B------:R-:W0:Y:S01]  /*0080*/  LDC.64 R2, c[0x0][0x380] ;  /* 0x0000e000ff027b82 */ /* 0x000e220000000a00 */
[----:B------:R-:W1:Y:S07]  /*0090*/  LDCU.64 UR4, c[0x0][0x358] ;  /* 0x00006b00ff0477ac */ /* 0x000e6e0008000a00 */
[----:B------:R-:W2:Y:S08]  /*00a0*/  LDC.64 R4, c[0x0][0x388] ;  /* 0x0000e200ff047b82 */ /* 0x000eb00000000a00 */
[----:B------:R-:W3:Y:S01]  /*00b0*/  LDC.64 R6, c[0x0][0x390] ;  /* 0x0000e400ff067b82 */ /* 0x000ee20000000a00 */
[----:B0-----:R-:W-:-:S06]  /*00c0*/  IMAD.WIDE R2, R9, 0x4, R2 ;  /* 0x0000000409027825 */ /* 0x001fcc00078e0202 */
[----:B-1----:R-:W4:Y:S01]  /*00d0*/  LDG.E R2, desc[UR4][R2.64] ;  /* 0x0000000402027981 */ /* 0x002f22000c1e1900 */
[----:B--2---:R-:W-:-:S06]  /*00e0*/  IMAD.WIDE R4, R9, 0x4, R4 ;  /* 0x0000000409047825 */ /* 0x004fcc00078e0204 */
[----:B------:R-:W4:Y:S01]  /*00f0*/  LDG.E R5, desc[UR4][R4.64] ;  /* 0x0000000404057981 */ /* 0x000f22000c1e1900 */
[----:B---3--:R-:W-:-:S04]  /*0100*/  IMAD.WIDE R6, R9, 0x4, R6 ;  /* 0x0000000409067825 */ /* 0x008fc800078e0206 */
[----:B----4-:R-:W-:-:S05]  /*0110*/  FADD R9, R2, R5 ;  /* 0x0000000502097221 */ /* 0x010fca0000000000 */
[----:B------:R-:W-:Y:S01]  /*0120*/  STG.E desc[UR4][R6.64], R9 ;  /* 0x0000000906007986 */ /* 0x000fe2000c101904 */
[----:B------:R-:W-:Y:S05]  /*0130*/  EXIT ;  /* 0x000000000000794d */ /* 0x000fea0003800000 */
.L_x_2:
        /* <DEDUP_REMOVED lines=12> */
.L_x_4:


//--------------------- .nv.global.init           --------------------------
	.section	.nv.global.init,"aw",@progbits
.nv.global.init:
	.type		$str,@object
	.size		$str,(.L_0 - $str)
$str:
        /*0000*/ 	.byte	0x68, 0x65, 0x6c, 0x6c, 0x6f, 0x6f, 0x6f, 0x6f, 0x0a, 0x0a, 0x00
.L_0:


//--------------------- .nv.shared.reserved.0     --------------------------
	.section	.nv.shared.reserved.0,"aw",@nobits
	.weak		__nv_reservedSMEM_offset_0_alias
	.size		__nv_reservedSMEM_offset_0_alias, 0, 64
	.other		__nv_reservedSMEM_offset_0_alias,@"STO_CUDA_RESERVED_SHARED STV_DEFAULT"
__nv_reservedSMEM_offset_0_alias:
	.zero		0
	.zero		64


//--------------------- .nv.constant0._Z6printav  --------------------------
	.section	.nv.constant0._Z6printav,"a",@progbits
	.sectionflags	@""
	.align	4
.nv.constant0._Z6printav:
	.zero		896


//--------------------- .nv.constant0._Z9vectorAddPKfS0_Pfi --------------------------
	.section	.nv.constant0._Z9vectorAddPKfS0_Pfi,"a",@progbits
	.sectionflags	@""
	.align	4
.nv.constant0._Z9vectorAddPKfS0_Pfi:
	.zero		924


//--------------------- SYMBOLS --------------------------

	.type		.nv.reservedSmem.offset0,@object
	.size		.nv.reservedSmem.offset0,0x4
	.type		vprintf,@function
